//
// Generated by NVIDIA NVVM Compiler
//
// Compiler Build ID: CL-36424714
// Cuda compilation tools, release 13.0, V13.0.88
// Based on NVVM 20.0.0
//

.version 9.0
.target sm_100
.address_size 64

	// .globl	_Z11init_devmemPd

.visible .entry _Z11init_devmemPd(
	.param .u64 .ptr .align 1 _Z11init_devmemPd_param_0
)
{
	.reg .b32 	%r<5>;
	.reg .b64 	%rd<5>;
	.reg .b64 	%fd<2>;

	ld.param.u64 	%rd1, [_Z11init_devmemPd_param_0];
	cvta.to.global.u64 	%rd2, %rd1;
	mov.u32 	%r1, %ctaid.x;
	mov.u32 	%r2, %ntid.x;
	mov.u32 	%r3, %tid.x;
	mad.lo.s32 	%r4, %r1, %r2, %r3;
	cvt.rn.f64.u32 	%fd1, %r4;
	mul.wide.u32 	%rd3, %r4, 8;
	add.s64 	%rd4, %rd2, %rd3;
	st.global.f64 	[%rd4], %fd1;
	ret;

}
	// .globl	_Z13double_devmemPd
.visible .entry _Z13double_devmemPd(
	.param .u64 .ptr .align 1 _Z13double_devmemPd_param_0
)
{
	.reg .b32 	%r<5>;
	.reg .b64 	%rd<5>;
	.reg .b64 	%fd<3>;

	ld.param.u64 	%rd1, [_Z13double_devmemPd_param_0];
	cvta.to.global.u64 	%rd2, %rd1;
	mov.u32 	%r1, %ctaid.x;
	mov.u32 	%r2, %ntid.x;
	mov.u32 	%r3, %tid.x;
	mad.lo.s32 	%r4, %r1, %r2, %r3;
	mul.wide.u32 	%rd3, %r4, 8;
	add.s64 	%rd4, %rd2, %rd3;
	ld.global.f64 	%fd1, [%rd4];
	add.f64 	%fd2, %fd1, %fd1;
	st.global.f64 	[%rd4], %fd2;
	ret;

}


// ===== COMPILED SASS (sm_100) =====

	.target	sm_100

	.elftype	@"ET_EXEC"


//--------------------- .note.nv.tkinfo           --------------------------
	.section	.note.nv.tkinfo,"",@"SHT_NOTE"
	.sectionflags	@"SHF_NOTE_NV_TKINFO"
	.tkinfo
        /*0018*/ 	.word	0x00000002
        /*0030*/ 	.string	""
        /*0030*/ 	.string	"ptxas"
        /*0030*/ 	.string	"Cuda compilation tools, release 13.0, V13.0.88"
        /*0030*/ 	.string	"Build cuda_13.0.r13.0/compiler.36424714_0"
        /*0030*/ 	.string	"-arch sm_100 -m 64 "



//--------------------- .note.nv.cuinfo           --------------------------
	.section	.note.nv.cuinfo,"",@"SHT_NOTE"
	.sectionflags	@"SHF_NOTE_NV_CUINFO"
        /*0018*/ 	.short	0x0002
        /*001a*/ 	.short	0x0064
        /*001c*/ 	.short	0x0082
	.zero		2


//--------------------- .nv.info                  --------------------------
	.section	.nv.info,"",@"SHT_CUDA_INFO"
	.align	4


	//----- nvinfo : EIATTR_REGCOUNT
	.align		4
        /*0000*/ 	.byte	0x04, 0x2f
        /*0002*/ 	.short	(.L_1 - .L_0)
	.align		4
.L_0:
        /*0004*/ 	.word	index@(_Z11init_devmemPd)
        /*0008*/ 	.word	0x0000000a


	//----- nvinfo : EIATTR_FRAME_SIZE
	.align		4
.L_1:
        /*000c*/ 	.byte	0x04, 0x11
        /*000e*/ 	.short	(.L_3 - .L_2)
	.align		4
.L_2:
        /*0010*/ 	.word	index@(_Z11init_devmemPd)
        /*0014*/ 	.word	0x00000000


	//----- nvinfo : EIATTR_REGCOUNT
	.align		4
.L_3:
        /*0018*/ 	.byte	0x04, 0x2f
        /*001a*/ 	.short	(.L_5 - .L_4)
	.align		4
.L_4:
        /*001c*/ 	.word	index@(_Z13double_devmemPd)
        /*0020*/ 	.word	0x00000008


	//----- nvinfo : EIATTR_FRAME_SIZE
	.align		4
.L_5:
        /*0024*/ 	.byte	0x04, 0x11
        /*0026*/ 	.short	(.L_7 - .L_6)
	.align		4
.L_6:
        /*0028*/ 	.word	index@(_Z13double_devmemPd)
        /*002c*/ 	.word	0x00000000


	//----- nvinfo : EIATTR_MIN_STACK_SIZE
	.align		4
.L_7:
        /*0030*/ 	.byte	0x04, 0x12
        /*0032*/ 	.short	(.L_9 - .L_8)
	.align		4
.L_8:
        /*0034*/ 	.word	index@(_Z13double_devmemPd)
        /*0038*/ 	.word	0x00000000


	//----- nvinfo : EIATTR_MIN_STACK_SIZE
	.align		4
.L_9:
        /*003c*/ 	.byte	0x04, 0x12
        /*003e*/ 	.short	(.L_11 - .L_10)
	.align		4
.L_10:
        /*0040*/ 	.word	index@(_Z11init_devmemPd)
        /*0044*/ 	.word	0x00000000
.L_11:


//--------------------- .nv.compat                --------------------------
	.section	.nv.compat,"",@"SHT_CUDA_COMPAT_INFO"
	.align	4
        /*0000*/ 	.byte	0x02, 0x09, 0x00, 0x00, 0x02, 0x02, 0x01, 0x00, 0x02, 0x05, 0x05, 0x00, 0x03, 0x07, 0x01, 0x01
        /*0010*/ 	.byte	0x02, 0x03, 0x00, 0x00, 0x02, 0x06, 0x01, 0x00, 0x04, 0x0b, 0x08, 0x00, 0x01, 0x00, 0x00, 0x00
        /*0020*/ 	.byte	0x00, 0x00, 0x00, 0x00


//--------------------- .nv.info._Z13double_devmemPd --------------------------
	.section	.nv.info._Z13double_devmemPd,"",@"SHT_CUDA_INFO"
	.sectionflags	@""
	.align	4


	//----- nvinfo : EIATTR_CUDA_API_VERSION
	.align		4
        /*0000*/ 	.byte	0x04, 0x37
        /*0002*/ 	.short	(.L_13 - .L_12)
.L_12:
        /*0004*/ 	.word	0x00000082


	//----- nvinfo : EIATTR_KPARAM_INFO
	.align		4
.L_13:
        /*0008*/ 	.byte	0x04, 0x17
        /*000a*/ 	.short	(.L_15 - .L_14)
.L_14:
        /*000c*/ 	.word	0x00000000
        /*0010*/ 	.short	0x0000
        /*0012*/ 	.short	0x0000
        /*0014*/ 	.byte	0x00, 0xf5, 0x21, 0x00


	//----- nvinfo : EIATTR_SPARSE_MMA_MASK
	.align		4
.L_15:
        /*0018*/ 	.byte	0x03, 0x50
        /*001a*/ 	.short	0x0000


	//----- nvinfo : EIATTR_MAXREG_COUNT
	.align		4
        /*001c*/ 	.byte	0x03, 0x1b
        /*001e*/ 	.short	0x00ff


	//----- nvinfo : EIATTR_MERCURY_ISA_VERSION
	.align		4
        /*0020*/ 	.byte	0x03, 0x5f
        /*0022*/ 	.short	0x0101


	//----- nvinfo : EIATTR_VRC_CTA_INIT_COUNT
	.align		4
        /*0024*/ 	.byte	0x02, 0x4a
	.zero		1
	.zero		1


	//----- nvinfo : EIATTR_EXIT_INSTR_OFFSETS
	.align		4
        /*0028*/ 	.byte	0x04, 0x1c
        /*002a*/ 	.short	(.L_17 - .L_16)


	//   ....[0]....
.L_16:
        /*002c*/ 	.word	0x000000b0


	//----- nvinfo : EIATTR_CBANK_PARAM_SIZE
	.align		4
.L_17:
        /*0030*/ 	.byte	0x03, 0x19
        /*0032*/ 	.short	0x0008


	//----- nvinfo : EIATTR_PARAM_CBANK
	.align		4
        /*0034*/ 	.byte	0x04, 0x0a
        /*0036*/ 	.short	(.L_19 - .L_18)
	.align		4
.L_18:
        /*0038*/ 	.word	index@(.nv.constant0._Z13double_devmemPd)
        /*003c*/ 	.short	0x0380
        /*003e*/ 	.short	0x0008


	//----- nvinfo : EIATTR_SW_WAR
	.align		4
.L_19:
        /*0040*/ 	.byte	0x04, 0x36
        /*0042*/ 	.short	(.L_21 - .L_20)
.L_20:
        /*0044*/ 	.word	0x00000008
.L_21:


//--------------------- .nv.info._Z11init_devmemPd --------------------------
	.section	.nv.info._Z11init_devmemPd,"",@"SHT_CUDA_INFO"
	.sectionflags	@""
	.align	4


	//----- nvinfo : EIATTR_CUDA_API_VERSION
	.align		4
        /*0000*/ 	.byte	0x04, 0x37
        /*0002*/ 	.short	(.L_23 - .L_22)
.L_22:
        /*0004*/ 	.word	0x00000082


	//----- nvinfo : EIATTR_KPARAM_INFO
	.align		4
.L_23:
        /*0008*/ 	.byte	0x04, 0x17
        /*000a*/ 	.short	(.L_25 - .L_24)
.L_24:
        /*000c*/ 	.word	0x00000000
        /*0010*/ 	.short	0x0000
        /*0012*/ 	.short	0x0000
        /*0014*/ 	.byte	0x00, 0xf5, 0x21, 0x00


	//----- nvinfo : EIATTR_SPARSE_MMA_MASK
	.align		4
.L_25:
        /*0018*/ 	.byte	0x03, 0x50
        /*001a*/ 	.short	0x0000


	//----- nvinfo : EIATTR_MAXREG_COUNT
	.align		4
        /*001c*/ 	.byte	0x03, 0x1b
        /*001e*/ 	.short	0x00ff


	//----- nvinfo : EIATTR_MERCURY_ISA_VERSION
	.align		4
        /*0020*/ 	.byte	0x03, 0x5f
        /*0022*/ 	.short	0x0101


	//----- nvinfo : EIATTR_VRC_CTA_INIT_COUNT
	.align		4
        /*0024*/ 	.byte	0x02, 0x4a
	.zero		1
	.zero		1


	//----- nvinfo : EIATTR_EXIT_INSTR_OFFSETS
	.align		4
        /*0028*/ 	.byte	0x04, 0x1c
        /*002a*/ 	.short	(.L_27 - .L_26)


	//   ....[0]....
.L_26:
        /*002c*/ 	.word	0x000000a0


	//----- nvinfo : EIATTR_CBANK_PARAM_SIZE
	.align		4
.L_27:
        /*0030*/ 	.byte	0x03, 0x19
        /*0032*/ 	.short	0x0008


	//----- nvinfo : EIATTR_PARAM_CBANK
	.align		4
        /*0034*/ 	.byte	0x04, 0x0a
        /*0036*/ 	.short	(.L_29 - .L_28)
	.align		4
.L_28:
        /*0038*/ 	.word	index@(.nv.constant0._Z11init_devmemPd)
        /*003c*/ 	.short	0x0380
        /*003e*/ 	.short	0x0008


	//----- nvinfo : EIATTR_SW_WAR
	.align		4
.L_29:
        /*0040*/ 	.byte	0x04, 0x36
        /*0042*/ 	.short	(.L_31 - .L_30)
.L_30:
        /*0044*/ 	.word	0x00000008
.L_31:


//--------------------- .nv.callgraph             --------------------------
	.section	.nv.callgraph,"",@"SHT_CUDA_CALLGRAPH"
	.align	4
	.sectionentsize	8
	.align		4
        /*0000*/ 	.word	0x00000000
	.align		4
        /*0004*/ 	.word	0xffffffff
	.align		4
        /*0008*/ 	.word	0x00000000
	.align		4
        /*000c*/ 	.word	0xfffffffe
	.align		4
        /*0010*/ 	.word	0x00000000
	.align		4
        /*0014*/ 	.word	0xfffffffd
	.align		4
        /*0018*/ 	.word	0x00000000
	.align		4
        /*001c*/ 	.word	0xfffffffc


//--------------------- .text._Z13double_devmemPd --------------------------
	.section	.text._Z13double_devmemPd,"ax",@progbits
	.align	128
        .global         _Z13double_devmemPd
        .type           _Z13double_devmemPd,@function
        .size           _Z13double_devmemPd,(.L_x_2 - _Z13double_devmemPd)
        .other          _Z13double_devmemPd,@"STO_CUDA_ENTRY STV_DEFAULT"
_Z13double_devmemPd:
.text._Z13double_devmemPd:
[----:B------:R-:W-:Y:S01]  /*0000*/  LDC R1, c[0x0][0x37c] ;  /* 0x0000df00ff017b82 */ /* 0x000fe20000000800 */
[----:B------:R-:W0:Y:S07]  /*0010*/  S2R R0, SR_TID.X ;  /* 0x0000000000007919 */ /* 0x000e2e0000002100 */
[----:B------:R-:W0:Y:S01]  /*0020*/  S2UR UR6, SR_CTAID.X ;  /* 0x00000000000679c3 */ /* 0x000e220000002500 */
[----:B------:R-:W1:Y:S07]  /*0030*/  LDCU.64 UR4, c[0x0][0x358] ;  /* 0x00006b00ff0477ac */ /* 0x000e6e0008000a00 */
[----:B------:R-:W0:Y:S08]  /*0040*/  LDC R5, c[0x0][0x360] ;  /* 0x0000d800ff057b82 */ /* 0x000e300000000800 */
[----:B------:R-:W2:Y:S01]  /*0050*/  LDC.64 R2, c[0x0][0x380] ;  /* 0x0000e000ff027b82 */ /* 0x000ea20000000a00 */
[----:B0-----:R-:W-:-:S04]  /*0060*/  IMAD R5, R5, UR6, R0 ;  /* 0x0000000605057c24 */ /* 0x001fc8000f8e0200 */
[----:B--2---:R-:W-:-:S05]  /*0070*/  IMAD.WIDE.U32 R2, R5, 0x8, R2 ;  /* 0x0000000805027825 */ /* 0x004fca00078e0002 */
[----:B-1----:R-:W2:Y:S02]  /*0080*/  LDG.E.64 R4, desc[UR4][R2.64] ;  /* 0x0000000402047981 */ /* 0x002ea4000c1e1b00 */
[----:B--2---:R-:W-:-:S07]  /*0090*/  DADD R4, R4, R4 ;  /* 0x0000000004047229 */ /* 0x004fce0000000004 */
[----:B------:R-:W-:Y:S01]  /*00a0*/  STG.E.64 desc[UR4][R2.64], R4 ;  /* 0x0000000402007986 */ /* 0x000fe2000c101b04 */
[----:B------:R-:W-:Y:S05]  /*00b0*/  EXIT ;  /* 0x000000000000794d */ /* 0x000fea0003800000 */
.L_x_0:
[----:B------:R-:W-:-:S00]  /*00c0*/  BRA `(.L_x_0) ;  /* 0xfffffffc00fc7947 */ /* 0x000fc0000383ffff */
[----:B------:R-:W-:-:S00]  /*00d0*/  NOP ;  /* 0x0000000000007918 */ /* 0x000fc00000000000 */
        /* <DEDUP_REMOVED lines=10> */
.L_x_2:


//--------------------- .text._Z11init_devmemPd   --------------------------
	.section	.text._Z11init_devmemPd,"ax",@progbits
	.align	128
        .global         _Z11init_devmemPd
        .type           _Z11init_devmemPd,@function
        .size           _Z11init_devmemPd,(.L_x_3 - _Z11init_devmemPd)
        .other          _Z11init_devmemPd,@"STO_CUDA_ENTRY STV_DEFAULT"
_Z11init_devmemPd:
.text._Z11init_devmemPd:
[----:B------:R-:W-:Y:S01]  /*0000*/  LDC R1, c[0x0][0x37c] ;  /* 0x0000df00ff017b82 */ /* 0x000fe20000000800 */
[----:B------:R-:W0:Y:S07]  /*0010*/  S2R R0, SR_TID.X ;  /* 0x0000000000007919 */ /* 0x000e2e0000002100 */
[----:B------:R-:W0:Y:S08]  /*0020*/  S2UR UR4, SR_CTAID.X ;  /* 0x00000000000479c3 */ /* 0x000e300000002500 */
[----:B------:R-:W0:Y:S08]  /*0030*/  LDC R7, c[0x0][0x360] ;  /* 0x0000d800ff077b82 */ /* 0x000e300000000800 */
[----:B------:R-:W1:Y:S01]  /*0040*/  LDC.64 R4, c[0x0][0x380] ;  /* 0x0000e000ff047b82 */ /* 0x000e620000000a00 */
[----:B0-----:R-:W-:Y:S01]  /*0050*/  IMAD R7, R7, UR4, R0 ;  /* 0x0000000407077c24 */ /* 0x001fe2000f8e0200 */
[----:B------:R-:W0:Y:S03]  /*0060*/  LDCU.64 UR4, c[0x0][0x358] ;  /* 0x00006b00ff0477ac */ /* 0x000e260008000a00 */
[----:B------:R-:W0:Y:S01]  /*0070*/  I2F.F64.U32 R2, R7 ;  /* 0x0000000700027312 */ /* 0x000e220000201800 */
[----:B-1----:R-:W-:-:S05]  /*0080*/  IMAD.WIDE.U32 R4, R7, 0x8, R4 ;  /* 0x0000000807047825 */ /* 0x002fca00078e0004 */
[----:B0-----:R-:W-:Y:S01]  /*0090*/  STG.E.64 desc[UR4][R4.64], R2 ;  /* 0x0000000204007986 */ /* 0x001fe2000c101b04 */
[----:B------:R-:W-:Y:S05]  /*00a0*/  EXIT ;  /* 0x000000000000794d */ /* 0x000fea0003800000 */
.L_x_1:
        /* <DEDUP_REMOVED lines=13> */
.L_x_3:


//--------------------- .nv.shared.reserved.0     --------------------------
	.section	.nv.shared.reserved.0,"aw",@nobits
	.weak		__nv_reservedSMEM_offset_0_alias
	.size		__nv_reservedSMEM_offset_0_alias, 0, 64
	.other		__nv_reservedSMEM_offset_0_alias,@"STO_CUDA_RESERVED_SHARED STV_DEFAULT"
__nv_reservedSMEM_offset_0_alias:
	.zero		0
	.zero		64


//--------------------- .nv.constant0._Z13double_devmemPd --------------------------
	.section	.nv.constant0._Z13double_devmemPd,"a",@progbits
	.sectionflags	@""
	.align	4
.nv.constant0._Z13double_devmemPd:
	.zero		904


//--------------------- .nv.constant0._Z11init_devmemPd --------------------------
	.section	.nv.constant0._Z11init_devmemPd,"a",@progbits
	.sectionflags	@""
	.align	4
.nv.constant0._Z11init_devmemPd:
	.zero		904


//--------------------- SYMBOLS --------------------------

	.type		.nv.reservedSmem.offset0,@object
	.size		.nv.reservedSmem.offset0,0x4
